//
// Generated by NVIDIA NVVM Compiler
//
// Compiler Build ID: CL-36424714
// Cuda compilation tools, release 13.0, V13.0.88
// Based on NVVM 20.0.0
//

.version 9.0
.target sm_100
.address_size 64

	// .globl	_Z25global_bubble_sort_kernelPKjjPj

.visible .entry _Z25global_bubble_sort_kernelPKjjPj(
	.param .u64 .ptr .align 1 _Z25global_bubble_sort_kernelPKjjPj_param_0,
	.param .u32 _Z25global_bubble_sort_kernelPKjjPj_param_1,
	.param .u64 .ptr .align 1 _Z25global_bubble_sort_kernelPKjjPj_param_2
)
{
	.reg .pred 	%p<23>;
	.reg .b32 	%r<33>;
	.reg .b64 	%rd<8>;

	ld.param.u64 	%rd2, [_Z25global_bubble_sort_kernelPKjjPj_param_0];
	ld.param.u32 	%r23, [_Z25global_bubble_sort_kernelPKjjPj_param_1];
	ld.param.u64 	%rd3, [_Z25global_bubble_sort_kernelPKjjPj_param_2];
	mov.u32 	%r24, %ctaid.x;
	mov.u32 	%r25, %ntid.x;
	mov.u32 	%r26, %tid.x;
	mad.lo.s32 	%r1, %r24, %r25, %r26;
	setp.ge.u32 	%p3, %r1, %r23;
	@%p3 bra 	$L__BB0_22;
	cvta.to.global.u64 	%rd4, %rd3;
	cvta.to.global.u64 	%rd5, %rd2;
	mul.wide.u32 	%rd6, %r1, 4;
	add.s64 	%rd7, %rd5, %rd6;
	ld.global.nc.u32 	%r27, [%rd7];
	add.s64 	%rd1, %rd4, %rd6;
	st.global.u32 	[%rd1], %r27;
	and.b32  	%r2, %r1, 1;
	add.s32 	%r3, %r23, -1;
	and.b32  	%r4, %r23, 3;
	setp.lt.u32 	%p4, %r23, 4;
	@%p4 bra 	$L__BB0_16;
	setp.lt.u32 	%p5, %r1, %r3;
	setp.ne.s32 	%p6, %r2, 0;
	and.pred  	%p1, %p5, %p6;
	setp.eq.s32 	%p7, %r2, 0;
	and.pred  	%p2, %p5, %p7;
	and.b32  	%r28, %r23, -4;
	neg.s32 	%r30, %r28;
	not.pred 	%p8, %p1;
$L__BB0_3:
	@%p8 bra 	$L__BB0_6;
	ld.global.u32 	%r7, [%rd1];
	ld.global.u32 	%r8, [%rd1+4];
	setp.le.u32 	%p9, %r7, %r8;
	@%p9 bra 	$L__BB0_6;
	st.global.u32 	[%rd1], %r8;
	st.global.u32 	[%rd1+4], %r7;
$L__BB0_6:
	bar.sync 	0;
	not.pred 	%p10, %p2;
	@%p10 bra 	$L__BB0_9;
	ld.global.u32 	%r9, [%rd1];
	ld.global.u32 	%r10, [%rd1+4];
	setp.le.u32 	%p11, %r9, %r10;
	@%p11 bra 	$L__BB0_9;
	st.global.u32 	[%rd1], %r10;
	st.global.u32 	[%rd1+4], %r9;
$L__BB0_9:
	bar.sync 	0;
	@%p8 bra 	$L__BB0_12;
	ld.global.u32 	%r11, [%rd1];
	ld.global.u32 	%r12, [%rd1+4];
	setp.le.u32 	%p13, %r11, %r12;
	@%p13 bra 	$L__BB0_12;
	st.global.u32 	[%rd1], %r12;
	st.global.u32 	[%rd1+4], %r11;
$L__BB0_12:
	bar.sync 	0;
	@%p10 bra 	$L__BB0_15;
	ld.global.u32 	%r13, [%rd1];
	ld.global.u32 	%r14, [%rd1+4];
	setp.le.u32 	%p15, %r13, %r14;
	@%p15 bra 	$L__BB0_15;
	st.global.u32 	[%rd1], %r14;
	st.global.u32 	[%rd1+4], %r13;
$L__BB0_15:
	bar.sync 	0;
	add.s32 	%r30, %r30, 4;
	setp.ne.s32 	%p16, %r30, 0;
	@%p16 bra 	$L__BB0_3;
$L__BB0_16:
	setp.eq.s32 	%p17, %r4, 0;
	@%p17 bra 	$L__BB0_22;
	neg.s32 	%r31, %r4;
	mov.b32 	%r32, 1;
$L__BB0_18:
	.pragma "nounroll";
	setp.ge.u32 	%p18, %r1, %r3;
	setp.ne.s32 	%p19, %r2, %r32;
	or.pred  	%p20, %p18, %p19;
	@%p20 bra 	$L__BB0_21;
	ld.global.u32 	%r19, [%rd1];
	ld.global.u32 	%r20, [%rd1+4];
	setp.le.u32 	%p21, %r19, %r20;
	@%p21 bra 	$L__BB0_21;
	st.global.u32 	[%rd1], %r20;
	st.global.u32 	[%rd1+4], %r19;
$L__BB0_21:
	xor.b32  	%r32, %r32, 1;
	bar.sync 	0;
	add.s32 	%r31, %r31, 1;
	setp.ne.s32 	%p22, %r31, 0;
	@%p22 bra 	$L__BB0_18;
$L__BB0_22:
	ret;

}


// ===== COMPILED SASS (sm_100) =====

	.target	sm_100

	.elftype	@"ET_EXEC"


//--------------------- .note.nv.tkinfo           --------------------------
	.section	.note.nv.tkinfo,"",@"SHT_NOTE"
	.sectionflags	@"SHF_NOTE_NV_TKINFO"
	.tkinfo
        /*0018*/ 	.word	0x00000002
        /*0030*/ 	.string	""
        /*0030*/ 	.string	"ptxas"
        /*0030*/ 	.string	"Cuda compilation tools, release 13.0, V13.0.88"
        /*0030*/ 	.string	"Build cuda_13.0.r13.0/compiler.36424714_0"
        /*0030*/ 	.string	"-arch sm_100 -m 64 "



//--------------------- .note.nv.cuinfo           --------------------------
	.section	.note.nv.cuinfo,"",@"SHT_NOTE"
	.sectionflags	@"SHF_NOTE_NV_CUINFO"
        /*0018*/ 	.short	0x0002
        /*001a*/ 	.short	0x0064
        /*001c*/ 	.short	0x0082
	.zero		2


//--------------------- .nv.info                  --------------------------
	.section	.nv.info,"",@"SHT_CUDA_INFO"
	.align	4


	//----- nvinfo : EIATTR_REGCOUNT
	.align		4
        /*0000*/ 	.byte	0x04, 0x2f
        /*0002*/ 	.short	(.L_1 - .L_0)
	.align		4
.L_0:
        /*0004*/ 	.word	index@(_Z25global_bubble_sort_kernelPKjjPj)
        /*0008*/ 	.word	0x0000000a


	//----- nvinfo : EIATTR_FRAME_SIZE
	.align		4
.L_1:
        /*000c*/ 	.byte	0x04, 0x11
        /*000e*/ 	.short	(.L_3 - .L_2)
	.align		4
.L_2:
        /*0010*/ 	.word	index@(_Z25global_bubble_sort_kernelPKjjPj)
        /*0014*/ 	.word	0x00000000


	//----- nvinfo : EIATTR_MIN_STACK_SIZE
	.align		4
.L_3:
        /*0018*/ 	.byte	0x04, 0x12
        /*001a*/ 	.short	(.L_5 - .L_4)
	.align		4
.L_4:
        /*001c*/ 	.word	index@(_Z25global_bubble_sort_kernelPKjjPj)
        /*0020*/ 	.word	0x00000000
.L_5:


//--------------------- .nv.compat                --------------------------
	.section	.nv.compat,"",@"SHT_CUDA_COMPAT_INFO"
	.align	4
        /*0000*/ 	.byte	0x02, 0x09, 0x00, 0x00, 0x02, 0x02, 0x01, 0x00, 0x02, 0x05, 0x05, 0x00, 0x03, 0x07, 0x01, 0x01
        /*0010*/ 	.byte	0x02, 0x03, 0x00, 0x00, 0x02, 0x06, 0x01, 0x00, 0x04, 0x0b, 0x08, 0x00, 0x09, 0x00, 0x00, 0x00
        /*0020*/ 	.byte	0x00, 0x00, 0x00, 0x00


//--------------------- .nv.info._Z25global_bubble_sort_kernelPKjjPj --------------------------
	.section	.nv.info._Z25global_bubble_sort_kernelPKjjPj,"",@"SHT_CUDA_INFO"
	.sectionflags	@""
	.align	4


	//----- nvinfo : EIATTR_CUDA_API_VERSION
	.align		4
        /*0000*/ 	.byte	0x04, 0x37
        /*0002*/ 	.short	(.L_7 - .L_6)
.L_6:
        /*0004*/ 	.word	0x00000082


	//----- nvinfo : EIATTR_KPARAM_INFO
	.align		4
.L_7:
        /*0008*/ 	.byte	0x04, 0x17
        /*000a*/ 	.short	(.L_9 - .L_8)
.L_8:
        /*000c*/ 	.word	0x00000000
        /*0010*/ 	.short	0x0002
        /*0012*/ 	.short	0x0010
        /*0014*/ 	.byte	0x00, 0xf5, 0x21, 0x00


	//----- nvinfo : EIATTR_KPARAM_INFO
	.align		4
.L_9:
        /*0018*/ 	.byte	0x04, 0x17
        /*001a*/ 	.short	(.L_11 - .L_10)
.L_10:
        /*001c*/ 	.word	0x00000000
        /*0020*/ 	.short	0x0001
        /*0022*/ 	.short	0x0008
        /*0024*/ 	.byte	0x00, 0xf0, 0x11, 0x00


	//----- nvinfo : EIATTR_KPARAM_INFO
	.align		4
.L_11:
        /*0028*/ 	.byte	0x04, 0x17
        /*002a*/ 	.short	(.L_13 - .L_12)
.L_12:
        /*002c*/ 	.word	0x00000000
        /*0030*/ 	.short	0x0000
        /*0032*/ 	.short	0x0000
        /*0034*/ 	.byte	0x00, 0xf5, 0x21, 0x00


	//----- nvinfo : EIATTR_SPARSE_MMA_MASK
	.align		4
.L_13:
        /*0038*/ 	.byte	0x03, 0x50
        /*003a*/ 	.short	0x0000


	//----- nvinfo : EIATTR_MAXREG_COUNT
	.align		4
        /*003c*/ 	.byte	0x03, 0x1b
        /*003e*/ 	.short	0x00ff


	//----- nvinfo : EIATTR_NUM_BARRIERS
	.align		4
        /*0040*/ 	.byte	0x02, 0x4c
        /*0042*/ 	.byte	0x01
	.zero		1


	//----- nvinfo : EIATTR_MERCURY_ISA_VERSION
	.align		4
        /*0044*/ 	.byte	0x03, 0x5f
        /*0046*/ 	.short	0x0101


	//----- nvinfo : EIATTR_VRC_CTA_INIT_COUNT
	.align		4
        /*0048*/ 	.byte	0x02, 0x4a
	.zero		1
	.zero		1


	//----- nvinfo : EIATTR_EXIT_INSTR_OFFSETS
	.align		4
        /*004c*/ 	.byte	0x04, 0x1c
        /*004e*/ 	.short	(.L_15 - .L_14)


	//   ....[0]....
.L_14:
        /*0050*/ 	.word	0x00000070


	//   ....[1]....
        /*0054*/ 	.word	0x00000410


	//   ....[2]....
        /*0058*/ 	.word	0x00000530


	//----- nvinfo : EIATTR_CRS_STACK_SIZE
	.align		4
.L_15:
        /*005c*/ 	.byte	0x04, 0x1e
        /*005e*/ 	.short	(.L_17 - .L_16)
.L_16:
        /*0060*/ 	.word	0x00000000


	//----- nvinfo : EIATTR_CBANK_PARAM_SIZE
	.align		4
.L_17:
        /*0064*/ 	.byte	0x03, 0x19
        /*0066*/ 	.short	0x0018


	//----- nvinfo : EIATTR_PARAM_CBANK
	.align		4
        /*0068*/ 	.byte	0x04, 0x0a
        /*006a*/ 	.short	(.L_19 - .L_18)
	.align		4
.L_18:
        /*006c*/ 	.word	index@(.nv.constant0._Z25global_bubble_sort_kernelPKjjPj)
        /*0070*/ 	.short	0x0380
        /*0072*/ 	.short	0x0018


	//----- nvinfo : EIATTR_SW_WAR
	.align		4
.L_19:
        /*0074*/ 	.byte	0x04, 0x36
        /*0076*/ 	.short	(.L_21 - .L_20)
.L_20:
        /*0078*/ 	.word	0x00000008
.L_21:


//--------------------- .nv.callgraph             --------------------------
	.section	.nv.callgraph,"",@"SHT_CUDA_CALLGRAPH"
	.align	4
	.sectionentsize	8
	.align		4
        /*0000*/ 	.word	0x00000000
	.align		4
        /*0004*/ 	.word	0xffffffff
	.align		4
        /*0008*/ 	.word	0x00000000
	.align		4
        /*000c*/ 	.word	0xfffffffe
	.align		4
        /*0010*/ 	.word	0x00000000
	.align		4
        /*0014*/ 	.word	0xfffffffd
	.align		4
        /*0018*/ 	.word	0x00000000
	.align		4
        /*001c*/ 	.word	0xfffffffc


//--------------------- .text._Z25global_bubble_sort_kernelPKjjPj --------------------------
	.section	.text._Z25global_bubble_sort_kernelPKjjPj,"ax",@progbits
	.align	128
        .global         _Z25global_bubble_sort_kernelPKjjPj
        .type           _Z25global_bubble_sort_kernelPKjjPj,@function
        .size           _Z25global_bubble_sort_kernelPKjjPj,(.L_x_14 - _Z25global_bubble_sort_kernelPKjjPj)
        .other          _Z25global_bubble_sort_kernelPKjjPj,@"STO_CUDA_ENTRY STV_DEFAULT"
_Z25global_bubble_sort_kernelPKjjPj:
.text._Z25global_bubble_sort_kernelPKjjPj:
[----:B------:R-:W-:Y:S01]  /*0000*/  LDC R1, c[0x0][0x37c] ;  /* 0x0000df00ff017b82 */ /* 0x000fe20000000800 */
[----:B------:R-:W0:Y:S07]  /*0010*/  S2R R0, SR_TID.X ;  /* 0x0000000000007919 */ /* 0x000e2e0000002100 */
[----:B------:R-:W0:Y:S01]  /*0020*/  S2UR UR4, SR_CTAID.X ;  /* 0x00000000000479c3 */ /* 0x000e220000002500 */
[----:B------:R-:W1:Y:S07]  /*0030*/  LDCU UR7, c[0x0][0x388] ;  /* 0x00007100ff0777ac */ /* 0x000e6e0008000800 */
[----:B------:R-:W0:Y:S02]  /*0040*/  LDC R7, c[0x0][0x360] ;  /* 0x0000d800ff077b82 */ /* 0x000e240000000800 */
[----:B0-----:R-:W-:-:S05]  /*0050*/  IMAD R7, R7, UR4, R0 ;  /* 0x0000000407077c24 */ /* 0x001fca000f8e0200 */
[----:B-1----:R-:W-:-:S13]  /*0060*/  ISETP.GE.U32.AND P0, PT, R7, UR7, PT ;  /* 0x0000000707007c0c */ /* 0x002fda000bf06070 */
[----:B------:R-:W-:Y:S05]  /*0070*/  @P0 EXIT ;  /* 0x000000000000094d */ /* 0x000fea0003800000 */
[----:B------:R-:W0:Y:S01]  /*0080*/  LDC.64 R2, c[0x0][0x380] ;  /* 0x0000e000ff027b82 */ /* 0x000e220000000a00 */
[----:B------:R-:W1:Y:S07]  /*0090*/  LDCU.64 UR8, c[0x0][0x358] ;  /* 0x00006b00ff0877ac */ /* 0x000e6e0008000a00 */
[----:B------:R-:W2:Y:S01]  /*00a0*/  LDC.64 R4, c[0x0][0x390] ;  /* 0x0000e400ff047b82 */ /* 0x000ea20000000a00 */
[----:B0-----:R-:W-:-:S06]  /*00b0*/  IMAD.WIDE.U32 R2, R7, 0x4, R2 ;  /* 0x0000000407027825 */ /* 0x001fcc00078e0002 */
[----:B-1----:R-:W3:Y:S01]  /*00c0*/  LDG.E.CONSTANT R3, desc[UR8][R2.64] ;  /* 0x0000000802037981 */ /* 0x002ee2000c1e9900 */
[----:B------:R-:W-:Y:S01]  /*00d0*/  UISETP.GE.U32.AND UP0, UPT, UR7, 0x4, UPT ;  /* 0x000000040700788c */ /* 0x000fe2000bf06070 */
[C---:B--2---:R-:W-:Y:S01]  /*00e0*/  IMAD.WIDE.U32 R4, R7.reuse, 0x4, R4 ;  /* 0x0000000407047825 */ /* 0x044fe200078e0004 */
[----:B------:R-:W-:Y:S01]  /*00f0*/  LOP3.LUT R0, R7, 0x1, RZ, 0xc0, !PT ;  /* 0x0000000107007812 */ /* 0x000fe200078ec0ff */
[----:B------:R-:W-:Y:S02]  /*0100*/  UIADD3 UR5, UPT, UPT, UR7, -0x1, URZ ;  /* 0xffffffff07057890 */ /* 0x000fe4000fffe0ff */
[----:B------:R-:W-:Y:S01]  /*0110*/  ULOP3.LUT UR6, UR7, 0x3, URZ, 0xc0, !UPT ;  /* 0x0000000307067892 */ /* 0x000fe2000f8ec0ff */
[----:B---3--:R0:W-:Y:S03]  /*0120*/  STG.E desc[UR8][R4.64], R3 ;  /* 0x0000000304007986 */ /* 0x0081e6000c101908 */
[----:B------:R-:W-:Y:S08]  /*0130*/  BRA.U !UP0, `(.L_x_0) ;  /* 0x0000000108b07547 */ /* 0x000ff0000b800000 */
[----:B------:R-:W-:Y:S01]  /*0140*/  ISETP.GE.U32.AND P0, PT, R7, UR5, PT ;  /* 0x0000000507007c0c */ /* 0x000fe2000bf06070 */
[----:B------:R-:W-:-:S03]  /*0150*/  ULOP3.LUT UR4, UR7, 0xfffffffc, URZ, 0xc0, !UPT ;  /* 0xfffffffc07047892 */ /* 0x000fc6000f8ec0ff */
[C---:B------:R-:W-:Y:S01]  /*0160*/  ISETP.NE.AND P1, PT, R0.reuse, RZ, !P0 ;  /* 0x000000ff0000720c */ /* 0x040fe20004725270 */
[----:B------:R-:W-:Y:S01]  /*0170*/  UIADD3 UR4, UPT, UPT, -UR4, URZ, URZ ;  /* 0x000000ff04047290 */ /* 0x000fe2000fffe1ff */
[----:B------:R-:W-:-:S13]  /*0180*/  ISETP.EQ.AND P0, PT, R0, RZ, !P0 ;  /* 0x000000ff0000720c */ /* 0x000fda0004702270 */
.L_x_9:
[----:B------:R-:W-:Y:S01]  /*0190*/  UIADD3 UR4, UPT, UPT, UR4, 0x4, URZ ;  /* 0x0000000404047890 */ /* 0x000fe2000fffe0ff */
[----:B------:R-:W-:Y:S03]  /*01a0*/  BSSY.RECONVERGENT B0, `(.L_x_1) ;  /* 0x0000008000007945 */ /* 0x000fe60003800200 */
[----:B------:R-:W-:Y:S01]  /*01b0*/  UISETP.NE.AND UP0, UPT, UR4, URZ, UPT ;  /* 0x000000ff0400728c */ /* 0x000fe2000bf05270 */
[----:B-1234-:R-:W-:Y:S10]  /*01c0*/  @!P1 BRA `(.L_x_2) ;  /* 0x0000000000149947 */ /* 0x01eff40003800000 */
[----:B0-----:R-:W2:Y:S04]  /*01d0*/  LDG.E R3, desc[UR8][R4.64] ;  /* 0x0000000804037981 */ /* 0x001ea8000c1e1900 */
[----:B------:R-:W2:Y:S02]  /*01e0*/  LDG.E R2, desc[UR8][R4.64+0x4] ;  /* 0x0000040804027981 */ /* 0x000ea4000c1e1900 */
[----:B--2---:R-:W-:-:S13]  /*01f0*/  ISETP.GT.U32.AND P2, PT, R3, R2, PT ;  /* 0x000000020300720c */ /* 0x004fda0003f44070 */
[----:B------:R1:W-:Y:S04]  /*0200*/  @P2 STG.E desc[UR8][R4.64], R2 ;  /* 0x0000000204002986 */ /* 0x0003e8000c101908 */
[----:B------:R1:W-:Y:S02]  /*0210*/  @P2 STG.E desc[UR8][R4.64+0x4], R3 ;  /* 0x0000040304002986 */ /* 0x0003e4000c101908 */
.L_x_2:
[----:B------:R-:W-:Y:S05]  /*0220*/  BSYNC.RECONVERGENT B0 ;  /* 0x0000000000007941 */ /* 0x000fea0003800200 */
.L_x_1:
[----:B------:R-:W-:Y:S06]  /*0230*/  BAR.SYNC.DEFER_BLOCKING 0x0 ;  /* 0x0000000000007b1d */ /* 0x000fec0000010000 */
[----:B------:R-:W-:Y:S04]  /*0240*/  BSSY.RECONVERGENT B0, `(.L_x_3) ;  /* 0x0000007000007945 */ /* 0x000fe80003800200 */
[----:B------:R-:W-:Y:S05]  /*0250*/  @!P0 BRA `(.L_x_4) ;  /* 0x0000000000148947 */ /* 0x000fea0003800000 */
[----:B01----:R-:W2:Y:S04]  /*0260*/  LDG.E R3, desc[UR8][R4.64] ;  /* 0x0000000804037981 */ /* 0x003ea8000c1e1900 */
[----:B------:R-:W2:Y:S02]  /*0270*/  LDG.E R2, desc[UR8][R4.64+0x4] ;  /* 0x0000040804027981 */ /* 0x000ea4000c1e1900 */
[----:B--2---:R-:W-:-:S13]  /*0280*/  ISETP.GT.U32.AND P2, PT, R3, R2, PT ;  /* 0x000000020300720c */ /* 0x004fda0003f44070 */
[----:B------:R2:W-:Y:S04]  /*0290*/  @P2 STG.E desc[UR8][R4.64], R2 ;  /* 0x0000000204002986 */ /* 0x0005e8000c101908 */
[----:B------:R2:W-:Y:S02]  /*02a0*/  @P2 STG.E desc[UR8][R4.64+0x4], R3 ;  /* 0x0000040304002986 */ /* 0x0005e4000c101908 */
.L_x_4:
[----:B------:R-:W-:Y:S05]  /*02b0*/  BSYNC.RECONVERGENT B0 ;  /* 0x0000000000007941 */ /* 0x000fea0003800200 */
.L_x_3:
[----:B------:R-:W-:Y:S06]  /*02c0*/  BAR.SYNC.DEFER_BLOCKING 0x0 ;  /* 0x0000000000007b1d */ /* 0x000fec0000010000 */
[----:B------:R-:W-:Y:S04]  /*02d0*/  BSSY.RECONVERGENT B0, `(.L_x_5) ;  /* 0x0000007000007945 */ /* 0x000fe80003800200 */
[----:B------:R-:W-:Y:S05]  /*02e0*/  @!P1 BRA `(.L_x_6) ;  /* 0x0000000000149947 */ /* 0x000fea0003800000 */
[----:B012---:R-:W2:Y:S04]  /*02f0*/  LDG.E R3, desc[UR8][R4.64] ;  /* 0x0000000804037981 */ /* 0x007ea8000c1e1900 */
[----:B------:R-:W2:Y:S02]  /*0300*/  LDG.E R2, desc[UR8][R4.64+0x4] ;  /* 0x0000040804027981 */ /* 0x000ea4000c1e1900 */
[----:B--2---:R-:W-:-:S13]  /*0310*/  ISETP.GT.U32.AND P2, PT, R3, R2, PT ;  /* 0x000000020300720c */ /* 0x004fda0003f44070 */
[----:B------:R3:W-:Y:S04]  /*0320*/  @P2 STG.E desc[UR8][R4.64], R2 ;  /* 0x0000000204002986 */ /* 0x0007e8000c101908 */
[----:B------:R3:W-:Y:S02]  /*0330*/  @P2 STG.E desc[UR8][R4.64+0x4], R3 ;  /* 0x0000040304002986 */ /* 0x0007e4000c101908 */
.L_x_6:
[----:B------:R-:W-:Y:S05]  /*0340*/  BSYNC.RECONVERGENT B0 ;  /* 0x0000000000007941 */ /* 0x000fea0003800200 */
.L_x_5:
[----:B------:R-:W-:Y:S06]  /*0350*/  BAR.SYNC.DEFER_BLOCKING 0x0 ;  /* 0x0000000000007b1d */ /* 0x000fec0000010000 */
[----:B------:R-:W-:Y:S04]  /*0360*/  BSSY.RECONVERGENT B0, `(.L_x_7) ;  /* 0x0000007000007945 */ /* 0x000fe80003800200 */
[----:B------:R-:W-:Y:S05]  /*0370*/  @!P0 BRA `(.L_x_8) ;  /* 0x0000000000148947 */ /* 0x000fea0003800000 */
[----:B0123--:R-:W2:Y:S04]  /*0380*/  LDG.E R3, desc[UR8][R4.64] ;  /* 0x0000000804037981 */ /* 0x00fea8000c1e1900 */
[----:B------:R-:W2:Y:S02]  /*0390*/  LDG.E R2, desc[UR8][R4.64+0x4] ;  /* 0x0000040804027981 */ /* 0x000ea4000c1e1900 */
[----:B--2---:R-:W-:-:S13]  /*03a0*/  ISETP.GT.U32.AND P2, PT, R3, R2, PT ;  /* 0x000000020300720c */ /* 0x004fda0003f44070 */
[----:B------:R4:W-:Y:S04]  /*03b0*/  @P2 STG.E desc[UR8][R4.64], R2 ;  /* 0x0000000204002986 */ /* 0x0009e8000c101908 */
[----:B------:R4:W-:Y:S02]  /*03c0*/  @P2 STG.E desc[UR8][R4.64+0x4], R3 ;  /* 0x0000040304002986 */ /* 0x0009e4000c101908 */
.L_x_8:
[----:B------:R-:W-:Y:S05]  /*03d0*/  BSYNC.RECONVERGENT B0 ;  /* 0x0000000000007941 */ /* 0x000fea0003800200 */
.L_x_7:
[----:B------:R-:W-:Y:S06]  /*03e0*/  BAR.SYNC.DEFER_BLOCKING 0x0 ;  /* 0x0000000000007b1d */ /* 0x000fec0000010000 */
[----:B------:R-:W-:Y:S05]  /*03f0*/  BRA.U UP0, `(.L_x_9) ;  /* 0xfffffffd00647547 */ /* 0x000fea000b83ffff */
.L_x_0:
[----:B------:R-:W-:-:S13]  /*0400*/  ISETP.NE.AND P0, PT, RZ, UR6, PT ;  /* 0x00000006ff007c0c */ /* 0x000fda000bf05270 */
[----:B------:R-:W-:Y:S05]  /*0410*/  @!P0 EXIT ;  /* 0x000000000000894d */ /* 0x000fea0003800000 */
[----:B------:R-:W-:Y:S01]  /*0420*/  UIADD3 UR4, UPT, UPT, -UR6, URZ, URZ ;  /* 0x000000ff06047290 */ /* 0x000fe2000fffe1ff */
[----:B------:R-:W-:-:S11]  /*0430*/  UMOV UR7, 0x1 ;  /* 0x0000000100077882 */ /* 0x000fd60000000000 */
.L_x_12:
[----:B------:R-:W-:Y:S01]  /*0440*/  ISETP.NE.AND P0, PT, R0, UR7, PT ;  /* 0x0000000700007c0c */ /* 0x000fe2000bf05270 */
[----:B------:R-:W-:Y:S01]  /*0450*/  UIADD3 UR4, UPT, UPT, UR4, 0x1, URZ ;  /* 0x0000000104047890 */ /* 0x000fe2000fffe0ff */
[----:B------:R-:W-:Y:S02]  /*0460*/  BSSY.RECONVERGENT B0, `(.L_x_10) ;  /* 0x0000009000007945 */ /* 0x000fe40003800200 */
[----:B------:R-:W-:Y:S01]  /*0470*/  ISETP.GE.U32.OR P0, PT, R7, UR5, P0 ;  /* 0x0000000507007c0c */ /* 0x000fe20008706470 */
[----:B------:R-:W-:-:S12]  /*0480*/  UISETP.NE.AND UP0, UPT, UR4, URZ, UPT ;  /* 0x000000ff0400728c */ /* 0x000fd8000bf05270 */
[----:B0-----:R-:W-:Y:S05]  /*0490*/  @P0 BRA `(.L_x_11) ;  /* 0x0000000000140947 */ /* 0x001fea0003800000 */
[----:B01234-:R-:W2:Y:S04]  /*04a0*/  LDG.E R3, desc[UR8][R4.64] ;  /* 0x0000000804037981 */ /* 0x01fea8000c1e1900 */
[----:B------:R-:W2:Y:S02]  /*04b0*/  LDG.E R2, desc[UR8][R4.64+0x4] ;  /* 0x0000040804027981 */ /* 0x000ea4000c1e1900 */
[----:B--2---:R-:W-:-:S13]  /*04c0*/  ISETP.GT.U32.AND P0, PT, R3, R2, PT ;  /* 0x000000020300720c */ /* 0x004fda0003f04070 */
[----:B------:R0:W-:Y:S04]  /*04d0*/  @P0 STG.E desc[UR8][R4.64], R2 ;  /* 0x0000000204000986 */ /* 0x0001e8000c101908 */
[----:B------:R0:W-:Y:S02]  /*04e0*/  @P0 STG.E desc[UR8][R4.64+0x4], R3 ;  /* 0x0000040304000986 */ /* 0x0001e4000c101908 */
.L_x_11:
[----:B------:R-:W-:Y:S05]  /*04f0*/  BSYNC.RECONVERGENT B0 ;  /* 0x0000000000007941 */ /* 0x000fea0003800200 */
.L_x_10:
[----:B------:R-:W-:Y:S01]  /*0500*/  BAR.SYNC.DEFER_BLOCKING 0x0 ;  /* 0x0000000000007b1d */ /* 0x000fe20000010000 */
[----:B------:R-:W-:-:S05]  /*0510*/  ULOP3.LUT UR7, UR7, 0x1, URZ, 0x3c, !UPT ;  /* 0x0000000107077892 */ /* 0x000fca000f8e3cff */
[----:B------:R-:W-:Y:S07]  /*0520*/  BRA.U UP0, `(.L_x_12) ;  /* 0xfffffffd00c47547 */ /* 0x000fee000b83ffff */
[----:B------:R-:W-:Y:S05]  /*0530*/  EXIT ;  /* 0x000000000000794d */ /* 0x000fea0003800000 */
.L_x_13:
[----:B------:R-:W-:-:S00]  /*0540*/  BRA `(.L_x_13) ;  /* 0xfffffffc00fc7947 */ /* 0x000fc0000383ffff */
[----:B------:R-:W-:-:S00]  /*0550*/  NOP ;  /* 0x0000000000007918 */ /* 0x000fc00000000000 */
        /* <DEDUP_REMOVED lines=10> */
.L_x_14:


//--------------------- .nv.shared.reserved.0     --------------------------
	.section	.nv.shared.reserved.0,"aw",@nobits
	.weak		__nv_reservedSMEM_offset_0_alias
	.size		__nv_reservedSMEM_offset_0_alias, 0, 64
	.other		__nv_reservedSMEM_offset_0_alias,@"STO_CUDA_RESERVED_SHARED STV_DEFAULT"
__nv_reservedSMEM_offset_0_alias:
	.zero		0
	.zero		64


//--------------------- .nv.constant0._Z25global_bubble_sort_kernelPKjjPj --------------------------
	.section	.nv.constant0._Z25global_bubble_sort_kernelPKjjPj,"a",@progbits
	.sectionflags	@""
	.align	4
.nv.constant0._Z25global_bubble_sort_kernelPKjjPj:
	.zero		920


//--------------------- SYMBOLS --------------------------

	.type		.nv.reservedSmem.offset0,@object
	.size		.nv.reservedSmem.offset0,0x4
